//
// Generated by NVIDIA NVVM Compiler
//
// Compiler Build ID: CL-36424714
// Cuda compilation tools, release 13.0, V13.0.88
// Based on NVVM 20.0.0
//

.version 9.0
.target sm_100
.address_size 64

	// .globl	_Z6d_gpu1iiiPdS_S_

.visible .entry _Z6d_gpu1iiiPdS_S_(
	.param .u32 _Z6d_gpu1iiiPdS_S__param_0,
	.param .u32 _Z6d_gpu1iiiPdS_S__param_1,
	.param .u32 _Z6d_gpu1iiiPdS_S__param_2,
	.param .u64 .ptr .align 1 _Z6d_gpu1iiiPdS_S__param_3,
	.param .u64 .ptr .align 1 _Z6d_gpu1iiiPdS_S__param_4,
	.param .u64 .ptr .align 1 _Z6d_gpu1iiiPdS_S__param_5
)
{
	.reg .pred 	%p<20>;
	.reg .b32 	%r<109>;
	.reg .b64 	%rd<86>;
	.reg .b64 	%fd<67>;

	ld.param.u32 	%r61, [_Z6d_gpu1iiiPdS_S__param_0];
	ld.param.u32 	%r62, [_Z6d_gpu1iiiPdS_S__param_1];
	ld.param.u32 	%r63, [_Z6d_gpu1iiiPdS_S__param_2];
	ld.param.u64 	%rd12, [_Z6d_gpu1iiiPdS_S__param_3];
	ld.param.u64 	%rd13, [_Z6d_gpu1iiiPdS_S__param_4];
	ld.param.u64 	%rd14, [_Z6d_gpu1iiiPdS_S__param_5];
	cvta.to.global.u64 	%rd1, %rd13;
	cvta.to.global.u64 	%rd2, %rd12;
	cvta.to.global.u64 	%rd3, %rd14;
	min.s32 	%r64, %r61, %r62;
	setp.lt.s32 	%p1, %r64, 1;
	@%p1 bra 	$L__BB0_30;
	setp.lt.s32 	%p2, %r63, 1;
	@%p2 bra 	$L__BB0_17;
	and.b32  	%r1, %r63, 7;
	and.b32  	%r2, %r63, 3;
	and.b32  	%r3, %r63, 2147483640;
	and.b32  	%r4, %r63, 1;
	neg.s32 	%r5, %r3;
	shl.b32 	%r6, %r62, 3;
	shl.b32 	%r7, %r62, 1;
	mul.lo.s32 	%r8, %r62, 3;
	shl.b32 	%r9, %r62, 2;
	mul.lo.s32 	%r10, %r62, 5;
	mul.lo.s32 	%r11, %r62, 6;
	mul.lo.s32 	%r12, %r62, 7;
	mul.wide.u32 	%rd4, %r6, 8;
	mov.b32 	%r91, 0;
$L__BB0_3:
	mul.lo.s32 	%r74, %r91, %r63;
	mul.lo.s32 	%r14, %r91, %r62;
	cvt.u64.u32 	%rd5, %r74;
	mov.b32 	%r92, 0;
	shl.b64 	%rd37, %rd5, 3;
	add.s64 	%rd38, %rd2, %rd37;
	add.s64 	%rd6, %rd38, 32;
$L__BB0_4:
	setp.lt.u32 	%p11, %r63, 8;
	mov.b32 	%r102, 0;
	mov.f64 	%fd66, 0d0000000000000000;
	@%p11 bra 	$L__BB0_7;
	add.s32 	%r99, %r62, %r92;
	add.s32 	%r98, %r7, %r92;
	add.s32 	%r97, %r8, %r92;
	add.s32 	%r96, %r9, %r92;
	add.s32 	%r95, %r10, %r92;
	add.s32 	%r94, %r11, %r92;
	add.s32 	%r93, %r12, %r92;
	mul.wide.u32 	%rd39, %r92, 8;
	add.s64 	%rd85, %rd1, %rd39;
	mov.f64 	%fd66, 0d0000000000000000;
	mov.u64 	%rd84, %rd6;
	mov.u32 	%r100, %r5;
$L__BB0_6:
	.pragma "nounroll";
	ld.global.f64 	%fd16, [%rd84+-32];
	ld.global.f64 	%fd17, [%rd85];
	fma.rn.f64 	%fd18, %fd16, %fd17, %fd66;
	ld.global.f64 	%fd19, [%rd84+-24];
	mul.wide.u32 	%rd40, %r99, 8;
	add.s64 	%rd41, %rd1, %rd40;
	ld.global.f64 	%fd20, [%rd41];
	fma.rn.f64 	%fd21, %fd19, %fd20, %fd18;
	ld.global.f64 	%fd22, [%rd84+-16];
	mul.wide.u32 	%rd42, %r98, 8;
	add.s64 	%rd43, %rd1, %rd42;
	ld.global.f64 	%fd23, [%rd43];
	fma.rn.f64 	%fd24, %fd22, %fd23, %fd21;
	ld.global.f64 	%fd25, [%rd84+-8];
	mul.wide.u32 	%rd44, %r97, 8;
	add.s64 	%rd45, %rd1, %rd44;
	ld.global.f64 	%fd26, [%rd45];
	fma.rn.f64 	%fd27, %fd25, %fd26, %fd24;
	ld.global.f64 	%fd28, [%rd84];
	mul.wide.u32 	%rd46, %r96, 8;
	add.s64 	%rd47, %rd1, %rd46;
	ld.global.f64 	%fd29, [%rd47];
	fma.rn.f64 	%fd30, %fd28, %fd29, %fd27;
	ld.global.f64 	%fd31, [%rd84+8];
	mul.wide.u32 	%rd48, %r95, 8;
	add.s64 	%rd49, %rd1, %rd48;
	ld.global.f64 	%fd32, [%rd49];
	fma.rn.f64 	%fd33, %fd31, %fd32, %fd30;
	ld.global.f64 	%fd34, [%rd84+16];
	mul.wide.u32 	%rd50, %r94, 8;
	add.s64 	%rd51, %rd1, %rd50;
	ld.global.f64 	%fd35, [%rd51];
	fma.rn.f64 	%fd36, %fd34, %fd35, %fd33;
	ld.global.f64 	%fd37, [%rd84+24];
	mul.wide.u32 	%rd52, %r93, 8;
	add.s64 	%rd53, %rd1, %rd52;
	ld.global.f64 	%fd38, [%rd53];
	fma.rn.f64 	%fd66, %fd37, %fd38, %fd36;
	add.s32 	%r100, %r100, 8;
	add.s32 	%r99, %r99, %r6;
	add.s32 	%r98, %r98, %r6;
	add.s32 	%r97, %r97, %r6;
	add.s32 	%r96, %r96, %r6;
	add.s32 	%r95, %r95, %r6;
	add.s32 	%r94, %r94, %r6;
	add.s32 	%r93, %r93, %r6;
	add.s64 	%rd85, %rd85, %rd4;
	add.s64 	%rd84, %rd84, 64;
	setp.ne.s32 	%p12, %r100, 0;
	mov.u32 	%r102, %r3;
	@%p12 bra 	$L__BB0_6;
$L__BB0_7:
	setp.eq.s32 	%p13, %r1, 0;
	@%p13 bra 	$L__BB0_15;
	add.s32 	%r76, %r1, -1;
	setp.lt.u32 	%p14, %r76, 3;
	@%p14 bra 	$L__BB0_10;
	cvt.u32.u64 	%r77, %rd5;
	add.s32 	%r78, %r102, %r77;
	mul.wide.u32 	%rd54, %r78, 8;
	add.s64 	%rd55, %rd2, %rd54;
	ld.global.f64 	%fd40, [%rd55];
	mad.lo.s32 	%r79, %r102, %r62, %r92;
	mul.wide.u32 	%rd56, %r79, 8;
	add.s64 	%rd57, %rd1, %rd56;
	ld.global.f64 	%fd41, [%rd57];
	fma.rn.f64 	%fd42, %fd40, %fd41, %fd66;
	cvt.u64.u32 	%rd58, %r102;
	add.s64 	%rd59, %rd58, %rd5;
	shl.b64 	%rd60, %rd59, 3;
	add.s64 	%rd61, %rd2, %rd60;
	ld.global.f64 	%fd43, [%rd61+8];
	add.s32 	%r80, %r79, %r62;
	mul.wide.u32 	%rd62, %r80, 8;
	add.s64 	%rd63, %rd1, %rd62;
	ld.global.f64 	%fd44, [%rd63];
	fma.rn.f64 	%fd45, %fd43, %fd44, %fd42;
	ld.global.f64 	%fd46, [%rd61+16];
	add.s32 	%r81, %r80, %r62;
	mul.wide.u32 	%rd64, %r81, 8;
	add.s64 	%rd65, %rd1, %rd64;
	ld.global.f64 	%fd47, [%rd65];
	fma.rn.f64 	%fd48, %fd46, %fd47, %fd45;
	ld.global.f64 	%fd49, [%rd61+24];
	add.s32 	%r82, %r81, %r62;
	mul.wide.u32 	%rd66, %r82, 8;
	add.s64 	%rd67, %rd1, %rd66;
	ld.global.f64 	%fd50, [%rd67];
	fma.rn.f64 	%fd66, %fd49, %fd50, %fd48;
	add.s32 	%r102, %r102, 4;
$L__BB0_10:
	setp.eq.s32 	%p15, %r2, 0;
	@%p15 bra 	$L__BB0_15;
	setp.eq.s32 	%p16, %r2, 1;
	@%p16 bra 	$L__BB0_13;
	cvt.u32.u64 	%r83, %rd5;
	add.s32 	%r84, %r102, %r83;
	mul.wide.u32 	%rd68, %r84, 8;
	add.s64 	%rd69, %rd2, %rd68;
	ld.global.f64 	%fd52, [%rd69];
	mad.lo.s32 	%r85, %r102, %r62, %r92;
	mul.wide.u32 	%rd70, %r85, 8;
	add.s64 	%rd71, %rd1, %rd70;
	ld.global.f64 	%fd53, [%rd71];
	fma.rn.f64 	%fd54, %fd52, %fd53, %fd66;
	cvt.u64.u32 	%rd72, %r102;
	add.s64 	%rd73, %rd72, %rd5;
	shl.b64 	%rd74, %rd73, 3;
	add.s64 	%rd75, %rd2, %rd74;
	ld.global.f64 	%fd55, [%rd75+8];
	add.s32 	%r86, %r85, %r62;
	mul.wide.u32 	%rd76, %r86, 8;
	add.s64 	%rd77, %rd1, %rd76;
	ld.global.f64 	%fd56, [%rd77];
	fma.rn.f64 	%fd66, %fd55, %fd56, %fd54;
	add.s32 	%r102, %r102, 2;
$L__BB0_13:
	setp.eq.s32 	%p17, %r4, 0;
	@%p17 bra 	$L__BB0_15;
	cvt.u32.u64 	%r87, %rd5;
	add.s32 	%r88, %r102, %r87;
	mul.wide.u32 	%rd78, %r88, 8;
	add.s64 	%rd79, %rd2, %rd78;
	ld.global.f64 	%fd57, [%rd79];
	mad.lo.s32 	%r89, %r102, %r62, %r92;
	mul.wide.u32 	%rd80, %r89, 8;
	add.s64 	%rd81, %rd1, %rd80;
	ld.global.f64 	%fd58, [%rd81];
	fma.rn.f64 	%fd66, %fd57, %fd58, %fd66;
$L__BB0_15:
	add.s32 	%r90, %r92, %r14;
	mul.wide.u32 	%rd82, %r90, 8;
	add.s64 	%rd83, %rd3, %rd82;
	st.global.f64 	[%rd83], %fd66;
	add.s32 	%r92, %r92, 1;
	setp.ne.s32 	%p18, %r92, %r62;
	@%p18 bra 	$L__BB0_4;
	add.s32 	%r91, %r91, 1;
	setp.eq.s32 	%p19, %r91, %r61;
	@%p19 bra 	$L__BB0_30;
	bra.uni 	$L__BB0_3;
$L__BB0_17:
	and.b32  	%r46, %r62, 7;
	add.s32 	%r47, %r46, -1;
	and.b32  	%r48, %r62, 3;
	and.b32  	%r49, %r62, 2147483640;
	and.b32  	%r50, %r62, 1;
	mov.b32 	%r104, 0;
$L__BB0_18:
	setp.lt.u32 	%p3, %r62, 8;
	mul.lo.s32 	%r52, %r104, %r62;
	mov.b32 	%r107, 0;
	@%p3 bra 	$L__BB0_21;
	mov.b32 	%r105, 0;
$L__BB0_20:
	.pragma "nounroll";
	add.s32 	%r68, %r105, %r52;
	mul.wide.u32 	%rd15, %r68, 8;
	add.s64 	%rd16, %rd3, %rd15;
	mov.b64 	%rd17, 0;
	st.global.u64 	[%rd16], %rd17;
	st.global.u64 	[%rd16+8], %rd17;
	st.global.u64 	[%rd16+16], %rd17;
	st.global.u64 	[%rd16+24], %rd17;
	st.global.u64 	[%rd16+32], %rd17;
	st.global.u64 	[%rd16+40], %rd17;
	st.global.u64 	[%rd16+48], %rd17;
	st.global.u64 	[%rd16+56], %rd17;
	add.s32 	%r105, %r105, 8;
	setp.ne.s32 	%p4, %r105, %r49;
	mov.u32 	%r107, %r49;
	@%p4 bra 	$L__BB0_20;
$L__BB0_21:
	setp.eq.s32 	%p5, %r46, 0;
	@%p5 bra 	$L__BB0_29;
	setp.lt.u32 	%p6, %r47, 3;
	@%p6 bra 	$L__BB0_24;
	add.s32 	%r69, %r107, %r52;
	mul.wide.u32 	%rd18, %r69, 8;
	add.s64 	%rd19, %rd3, %rd18;
	mov.b64 	%rd20, 0;
	st.global.u64 	[%rd19], %rd20;
	cvt.u64.u32 	%rd21, %r52;
	cvt.u64.u32 	%rd22, %r107;
	add.s64 	%rd23, %rd22, %rd21;
	shl.b64 	%rd24, %rd23, 3;
	add.s64 	%rd25, %rd3, %rd24;
	st.global.u64 	[%rd25+8], %rd20;
	st.global.u64 	[%rd25+16], %rd20;
	st.global.u64 	[%rd25+24], %rd20;
	add.s32 	%r107, %r107, 4;
$L__BB0_24:
	setp.eq.s32 	%p7, %r48, 0;
	@%p7 bra 	$L__BB0_29;
	setp.eq.s32 	%p8, %r48, 1;
	@%p8 bra 	$L__BB0_27;
	add.s32 	%r70, %r107, %r52;
	mul.wide.u32 	%rd26, %r70, 8;
	add.s64 	%rd27, %rd3, %rd26;
	mov.b64 	%rd28, 0;
	st.global.u64 	[%rd27], %rd28;
	cvt.u64.u32 	%rd29, %r52;
	cvt.u64.u32 	%rd30, %r107;
	add.s64 	%rd31, %rd30, %rd29;
	shl.b64 	%rd32, %rd31, 3;
	add.s64 	%rd33, %rd3, %rd32;
	st.global.u64 	[%rd33+8], %rd28;
	add.s32 	%r107, %r107, 2;
$L__BB0_27:
	setp.eq.s32 	%p9, %r50, 0;
	@%p9 bra 	$L__BB0_29;
	add.s32 	%r71, %r107, %r52;
	mul.wide.u32 	%rd34, %r71, 8;
	add.s64 	%rd35, %rd3, %rd34;
	mov.b64 	%rd36, 0;
	st.global.u64 	[%rd35], %rd36;
$L__BB0_29:
	add.s32 	%r104, %r104, 1;
	setp.ne.s32 	%p10, %r104, %r61;
	@%p10 bra 	$L__BB0_18;
$L__BB0_30:
	ret;

}


// ===== COMPILED SASS (sm_100) =====

	.target	sm_100

	.elftype	@"ET_EXEC"


//--------------------- .note.nv.tkinfo           --------------------------
	.section	.note.nv.tkinfo,"",@"SHT_NOTE"
	.sectionflags	@"SHF_NOTE_NV_TKINFO"
	.tkinfo
        /*0018*/ 	.word	0x00000002
        /*0030*/ 	.string	""
        /*0030*/ 	.string	"ptxas"
        /*0030*/ 	.string	"Cuda compilation tools, release 13.0, V13.0.88"
        /*0030*/ 	.string	"Build cuda_13.0.r13.0/compiler.36424714_0"
        /*0030*/ 	.string	"-arch sm_100 -m 64 "



//--------------------- .note.nv.cuinfo           --------------------------
	.section	.note.nv.cuinfo,"",@"SHT_NOTE"
	.sectionflags	@"SHF_NOTE_NV_CUINFO"
        /*0018*/ 	.short	0x0002
        /*001a*/ 	.short	0x0064
        /*001c*/ 	.short	0x0082
	.zero		2


//--------------------- .nv.info                  --------------------------
	.section	.nv.info,"",@"SHT_CUDA_INFO"
	.align	4


	//----- nvinfo : EIATTR_REGCOUNT
	.align		4
        /*0000*/ 	.byte	0x04, 0x2f
        /*0002*/ 	.short	(.L_1 - .L_0)
	.align		4
.L_0:
        /*0004*/ 	.word	index@(_Z6d_gpu1iiiPdS_S_)
        /*0008*/ 	.word	0x00000020


	//----- nvinfo : EIATTR_FRAME_SIZE
	.align		4
.L_1:
        /*000c*/ 	.byte	0x04, 0x11
        /*000e*/ 	.short	(.L_3 - .L_2)
	.align		4
.L_2:
        /*0010*/ 	.word	index@(_Z6d_gpu1iiiPdS_S_)
        /*0014*/ 	.word	0x00000000


	//----- nvinfo : EIATTR_MIN_STACK_SIZE
	.align		4
.L_3:
        /*0018*/ 	.byte	0x04, 0x12
        /*001a*/ 	.short	(.L_5 - .L_4)
	.align		4
.L_4:
        /*001c*/ 	.word	index@(_Z6d_gpu1iiiPdS_S_)
        /*0020*/ 	.word	0x00000000
.L_5:


//--------------------- .nv.compat                --------------------------
	.section	.nv.compat,"",@"SHT_CUDA_COMPAT_INFO"
	.align	4
        /*0000*/ 	.byte	0x02, 0x09, 0x00, 0x00, 0x02, 0x02, 0x01, 0x00, 0x02, 0x05, 0x05, 0x00, 0x03, 0x07, 0x01, 0x01
        /*0010*/ 	.byte	0x02, 0x03, 0x00, 0x00, 0x02, 0x06, 0x01, 0x00, 0x04, 0x0b, 0x08, 0x00, 0x01, 0x00, 0x00, 0x00
        /*0020*/ 	.byte	0x00, 0x00, 0x00, 0x00


//--------------------- .nv.info._Z6d_gpu1iiiPdS_S_ --------------------------
	.section	.nv.info._Z6d_gpu1iiiPdS_S_,"",@"SHT_CUDA_INFO"
	.sectionflags	@""
	.align	4


	//----- nvinfo : EIATTR_CUDA_API_VERSION
	.align		4
        /*0000*/ 	.byte	0x04, 0x37
        /*0002*/ 	.short	(.L_7 - .L_6)
.L_6:
        /*0004*/ 	.word	0x00000082


	//----- nvinfo : EIATTR_KPARAM_INFO
	.align		4
.L_7:
        /*0008*/ 	.byte	0x04, 0x17
        /*000a*/ 	.short	(.L_9 - .L_8)
.L_8:
        /*000c*/ 	.word	0x00000000
        /*0010*/ 	.short	0x0005
        /*0012*/ 	.short	0x0020
        /*0014*/ 	.byte	0x00, 0xf5, 0x21, 0x00


	//----- nvinfo : EIATTR_KPARAM_INFO
	.align		4
.L_9:
        /*0018*/ 	.byte	0x04, 0x17
        /*001a*/ 	.short	(.L_11 - .L_10)
.L_10:
        /*001c*/ 	.word	0x00000000
        /*0020*/ 	.short	0x0004
        /*0022*/ 	.short	0x0018
        /*0024*/ 	.byte	0x00, 0xf5, 0x21, 0x00


	//----- nvinfo : EIATTR_KPARAM_INFO
	.align		4
.L_11:
        /*0028*/ 	.byte	0x04, 0x17
        /*002a*/ 	.short	(.L_13 - .L_12)
.L_12:
        /*002c*/ 	.word	0x00000000
        /*0030*/ 	.short	0x0003
        /*0032*/ 	.short	0x0010
        /*0034*/ 	.byte	0x00, 0xf5, 0x21, 0x00


	//----- nvinfo : EIATTR_KPARAM_INFO
	.align		4
.L_13:
        /*0038*/ 	.byte	0x04, 0x17
        /*003a*/ 	.short	(.L_15 - .L_14)
.L_14:
        /*003c*/ 	.word	0x00000000
        /*0040*/ 	.short	0x0002
        /*0042*/ 	.short	0x0008
        /*0044*/ 	.byte	0x00, 0xf0, 0x11, 0x00


	//----- nvinfo : EIATTR_KPARAM_INFO
	.align		4
.L_15:
        /*0048*/ 	.byte	0x04, 0x17
        /*004a*/ 	.short	(.L_17 - .L_16)
.L_16:
        /*004c*/ 	.word	0x00000000
        /*0050*/ 	.short	0x0001
        /*0052*/ 	.short	0x0004
        /*0054*/ 	.byte	0x00, 0xf0, 0x11, 0x00


	//----- nvinfo : EIATTR_KPARAM_INFO
	.align		4
.L_17:
        /*0058*/ 	.byte	0x04, 0x17
        /*005a*/ 	.short	(.L_19 - .L_18)
.L_18:
        /*005c*/ 	.word	0x00000000
        /*0060*/ 	.short	0x0000
        /*0062*/ 	.short	0x0000
        /*0064*/ 	.byte	0x00, 0xf0, 0x11, 0x00


	//----- nvinfo : EIATTR_SPARSE_MMA_MASK
	.align		4
.L_19:
        /*0068*/ 	.byte	0x03, 0x50
        /*006a*/ 	.short	0x0000


	//----- nvinfo : EIATTR_MAXREG_COUNT
	.align		4
        /*006c*/ 	.byte	0x03, 0x1b
        /*006e*/ 	.short	0x00ff


	//----- nvinfo : EIATTR_MERCURY_ISA_VERSION
	.align		4
        /*0070*/ 	.byte	0x03, 0x5f
        /*0072*/ 	.short	0x0101


	//----- nvinfo : EIATTR_VRC_CTA_INIT_COUNT
	.align		4
        /*0074*/ 	.byte	0x02, 0x4a
	.zero		1
	.zero		1


	//----- nvinfo : EIATTR_EXIT_INSTR_OFFSETS
	.align		4
        /*0078*/ 	.byte	0x04, 0x1c
        /*007a*/ 	.short	(.L_21 - .L_20)


	//   ....[0]....
.L_20:
        /*007c*/ 	.word	0x00000040


	//   ....[1]....
        /*0080*/ 	.word	0x00000ad0


	//   ....[2]....
        /*0084*/ 	.word	0x00000f10


	//----- nvinfo : EIATTR_CBANK_PARAM_SIZE
	.align		4
.L_21:
        /*0088*/ 	.byte	0x03, 0x19
        /*008a*/ 	.short	0x0028


	//----- nvinfo : EIATTR_PARAM_CBANK
	.align		4
        /*008c*/ 	.byte	0x04, 0x0a
        /*008e*/ 	.short	(.L_23 - .L_22)
	.align		4
.L_22:
        /*0090*/ 	.word	index@(.nv.constant0._Z6d_gpu1iiiPdS_S_)
        /*0094*/ 	.short	0x0380
        /*0096*/ 	.short	0x0028


	//----- nvinfo : EIATTR_SW_WAR
	.align		4
.L_23:
        /*0098*/ 	.byte	0x04, 0x36
        /*009a*/ 	.short	(.L_25 - .L_24)
.L_24:
        /*009c*/ 	.word	0x00000008
.L_25:


//--------------------- .nv.callgraph             --------------------------
	.section	.nv.callgraph,"",@"SHT_CUDA_CALLGRAPH"
	.align	4
	.sectionentsize	8
	.align		4
        /*0000*/ 	.word	0x00000000
	.align		4
        /*0004*/ 	.word	0xffffffff
	.align		4
        /*0008*/ 	.word	0x00000000
	.align		4
        /*000c*/ 	.word	0xfffffffe
	.align		4
        /*0010*/ 	.word	0x00000000
	.align		4
        /*0014*/ 	.word	0xfffffffd
	.align		4
        /*0018*/ 	.word	0x00000000
	.align		4
        /*001c*/ 	.word	0xfffffffc


//--------------------- .text._Z6d_gpu1iiiPdS_S_  --------------------------
	.section	.text._Z6d_gpu1iiiPdS_S_,"ax",@progbits
	.align	128
        .global         _Z6d_gpu1iiiPdS_S_
        .type           _Z6d_gpu1iiiPdS_S_,@function
        .size           _Z6d_gpu1iiiPdS_S_,(.L_x_15 - _Z6d_gpu1iiiPdS_S_)
        .other          _Z6d_gpu1iiiPdS_S_,@"STO_CUDA_ENTRY STV_DEFAULT"
_Z6d_gpu1iiiPdS_S_:
.text._Z6d_gpu1iiiPdS_S_:
[----:B------:R-:W-:Y:S08]  /*0000*/  LDC R1, c[0x0][0x37c] ;  /* 0x0000df00ff017b82 */ /* 0x000ff00000000800 */
[----:B------:R-:W0:Y:S02]  /*0010*/  LDC.64 R2, c[0x0][0x380] ;  /* 0x0000e000ff027b82 */ /* 0x000e240000000a00 */
[----:B0-----:R-:W-:-:S04]  /*0020*/  VIMNMX R0, PT, PT, R2, R3, PT ;  /* 0x0000000302007248 */ /* 0x001fc80003fe0100 */
[----:B------:R-:W-:-:S13]  /*0030*/  ISETP.GE.AND P0, PT, R0, 0x1, PT ;  /* 0x000000010000780c */ /* 0x000fda0003f06270 */
[----:B------:R-:W-:Y:S05]  /*0040*/  @!P0 EXIT ;  /* 0x000000000000894d */ /* 0x000fea0003800000 */
[----:B------:R-:W0:Y:S01]  /*0050*/  LDCU UR5, c[0x0][0x388] ;  /* 0x00007100ff0577ac */ /* 0x000e220008000800 */
[----:B------:R-:W1:Y:S01]  /*0060*/  LDCU.64 UR14, c[0x0][0x358] ;  /* 0x00006b00ff0e77ac */ /* 0x000e620008000a00 */
[----:B0-----:R-:W-:-:S09]  /*0070*/  UISETP.GE.AND UP0, UPT, UR5, 0x1, UPT ;  /* 0x000000010500788c */ /* 0x001fd2000bf06270 */
[----:B-1----:R-:W-:Y:S05]  /*0080*/  BRA.U !UP0, `(.L_x_0) ;  /* 0x0000000908987547 */ /* 0x002fea000b800000 */
[----:B------:R-:W-:Y:S01]  /*0090*/  ULOP3.LUT UR12, UR5, 0x7ffffff8, URZ, 0xc0, !UPT ;  /* 0x7ffffff8050c7892 */ /* 0x000fe2000f8ec0ff */
[----:B------:R-:W-:Y:S01]  /*00a0*/  SHF.L.U32 R0, R3, 0x3, RZ ;  /* 0x0000000303007819 */ /* 0x000fe200000006ff */
[----:B------:R-:W-:Y:S02]  /*00b0*/  ULOP3.LUT UR11, UR5, 0x7, URZ, 0xc0, !UPT ;  /* 0x00000007050b7892 */ /* 0x000fe4000f8ec0ff */
[----:B------:R-:W-:Y:S02]  /*00c0*/  ULOP3.LUT UR5, UR5, 0x3, URZ, 0xc0, !UPT ;  /* 0x0000000305057892 */ /* 0x000fe4000f8ec0ff */
[----:B------:R-:W-:Y:S01]  /*00d0*/  UIADD3 UR8, UPT, UPT, -UR12, URZ, URZ ;  /* 0x000000ff0c087290 */ /* 0x000fe2000fffe1ff */
[----:B------:R-:W-:-:S11]  /*00e0*/  UMOV UR4, URZ ;  /* 0x000000ff00047c82 */ /* 0x000fd60008000000 */
.L_x_7:
[----:B0-----:R-:W0:Y:S01]  /*00f0*/  LDCU UR9, c[0x0][0x388] ;  /* 0x00007100ff0977ac */ /* 0x001e220008000800 */
[----:B------:R-:W-:Y:S01]  /*0100*/  IMAD.MOV.U32 R2, RZ, RZ, RZ ;  /* 0x000000ffff027224 */ /* 0x000fe200078e00ff */
[----:B------:R-:W1:Y:S01]  /*0110*/  LDCU.64 UR6, c[0x0][0x390] ;  /* 0x00007200ff0677ac */ /* 0x000e620008000a00 */
[----:B0-----:R-:W-:-:S04]  /*0120*/  UIMAD UR9, UR4, UR9, URZ ;  /* 0x00000009040972a4 */ /* 0x001fc8000f8e02ff */
[----:B-1----:R-:W-:-:S04]  /*0130*/  ULEA UR6, UP0, UR9, UR6, 0x3 ;  /* 0x0000000609067291 */ /* 0x002fc8000f8018ff */
[----:B------:R-:W-:Y:S02]  /*0140*/  ULEA.HI.X UR7, UR9, UR7, URZ, 0x3, UP0 ;  /* 0x0000000709077291 */ /* 0x000fe400080f1cff */
[----:B------:R-:W-:-:S04]  /*0150*/  UIADD3 UR10, UP0, UPT, UR6, 0x20, URZ ;  /* 0x00000020060a7890 */ /* 0x000fc8000ff1e0ff */
[----:B------:R-:W-:-:S12]  /*0160*/  UIADD3.X UR7, UPT, UPT, URZ, UR7, URZ, UP0, !UPT ;  /* 0x00000007ff077290 */ /* 0x000fd800087fe4ff */
.L_x_6:
[----:B0-----:R-:W0:Y:S01]  /*0170*/  LDCU UR13, c[0x0][0x388] ;  /* 0x00007100ff0d77ac */ /* 0x001e220008000800 */
[----:B------:R-:W-:Y:S01]  /*0180*/  HFMA2 R3, -RZ, RZ, 0, 0 ;  /* 0x00000000ff037431 */ /* 0x000fe200000001ff */
[----:B------:R-:W-:Y:S01]  /*0190*/  CS2R R24, SRZ ;  /* 0x0000000000187805 */ /* 0x000fe2000001ff00 */
[----:B0-----:R-:W-:-:S09]  /*01a0*/  UISETP.GE.U32.AND UP0, UPT, UR13, 0x8, UPT ;  /* 0x000000080d00788c */ /* 0x001fd2000bf06070 */
[----:B------:R-:W-:Y:S05]  /*01b0*/  BRA.U !UP0, `(.L_x_1) ;  /* 0x0000000108f47547 */ /* 0x000fea000b800000 */
[----:B------:R-:W0:Y:S01]  /*01c0*/  LDC R13, c[0x0][0x384] ;  /* 0x0000e100ff0d7b82 */ /* 0x000e220000000800 */
[----:B------:R-:W-:Y:S01]  /*01d0*/  IMAD.U32 R6, RZ, RZ, UR10 ;  /* 0x0000000aff067e24 */ /* 0x000fe2000f8e00ff */
[----:B------:R-:W-:Y:S02]  /*01e0*/  MOV R19, UR7 ;  /* 0x0000000700137c02 */ /* 0x000fe40008000f00 */
[----:B------:R-:W-:Y:S01]  /*01f0*/  CS2R R24, SRZ ;  /* 0x0000000000187805 */ /* 0x000fe2000001ff00 */
[----:B------:R-:W-:-:S03]  /*0200*/  UMOV UR6, UR8 ;  /* 0x0000000800067c82 */ /* 0x000fc60008000000 */
[----:B------:R-:W1:Y:S01]  /*0210*/  LDC.64 R10, c[0x0][0x398] ;  /* 0x0000e600ff0a7b82 */ /* 0x000e620000000a00 */
[----:B0-----:R-:W-:Y:S01]  /*0220*/  IMAD.IADD R3, R2, 0x1, R13 ;  /* 0x0000000102037824 */ /* 0x001fe200078e020d */
[C---:B------:R-:W-:Y:S01]  /*0230*/  LEA R5, R13.reuse, R2, 0x1 ;  /* 0x000000020d057211 */ /* 0x040fe200078e08ff */
[C-C-:B------:R-:W-:Y:S02]  /*0240*/  IMAD R7, R13.reuse, 0x3, R2.reuse ;  /* 0x000000030d077824 */ /* 0x140fe400078e0202 */
[C-C-:B------:R-:W-:Y:S02]  /*0250*/  IMAD R9, R13.reuse, 0x4, R2.reuse ;  /* 0x000000040d097824 */ /* 0x140fe400078e0202 */
[C-C-:B------:R-:W-:Y:S02]  /*0260*/  IMAD R27, R13.reuse, 0x5, R2.reuse ;  /* 0x000000050d1b7824 */ /* 0x140fe400078e0202 */
[C-C-:B------:R-:W-:Y:S02]  /*0270*/  IMAD R29, R13.reuse, 0x6, R2.reuse ;  /* 0x000000060d1d7824 */ /* 0x140fe400078e0202 */
[----:B------:R-:W-:-:S02]  /*0280*/  IMAD R4, R13, 0x7, R2 ;  /* 0x000000070d047824 */ /* 0x000fc400078e0202 */
[----:B-1----:R-:W-:-:S07]  /*0290*/  IMAD.WIDE.U32 R12, R2, 0x8, R10 ;  /* 0x00000008020c7825 */ /* 0x002fce00078e000a */
.L_x_2:
[----:B------:R-:W-:Y:S01]  /*02a0*/  MOV R14, R6 ;  /* 0x00000006000e7202 */ /* 0x000fe20000000f00 */
[----:B------:R-:W-:Y:S01]  /*02b0*/  IMAD.MOV.U32 R15, RZ, RZ, R19 ;  /* 0x000000ffff0f7224 */ /* 0x000fe200078e0013 */
[----:B------:R-:W2:Y:S01]  /*02c0*/  LDG.E.64 R16, desc[UR14][R12.64] ;  /* 0x0000000e0c107981 */ /* 0x000ea2000c1e1b00 */
[----:B------:R-:W-:-:S03]  /*02d0*/  IMAD.WIDE.U32 R22, R3, 0x8, R10 ;  /* 0x0000000803167825 */ /* 0x000fc600078e000a */
[----:B------:R-:W2:Y:S04]  /*02e0*/  LDG.E.64 R20, desc[UR14][R14.64+-0x20] ;  /* 0xffffe00e0e147981 */ /* 0x000ea8000c1e1b00 */
[----:B------:R-:W3:Y:S04]  /*02f0*/  LDG.E.64 R22, desc[UR14][R22.64] ;  /* 0x0000000e16167981 */ /* 0x000ee8000c1e1b00 */
[----:B------:R-:W3:Y:S01]  /*0300*/  LDG.E.64 R18, desc[UR14][R14.64+-0x18] ;  /* 0xffffe80e0e127981 */ /* 0x000ee2000c1e1b00 */
[----:B--2---:R-:W-:Y:S01]  /*0310*/  DFMA R20, R20, R16, R24 ;  /* 0x000000101414722b */ /* 0x004fe20000000018 */
[----:B------:R-:W-:-:S07]  /*0320*/  IMAD.WIDE.U32 R16, R5, 0x8, R10 ;  /* 0x0000000805107825 */ /* 0x000fce00078e000a */
[----:B---3--:R-:W-:Y:S01]  /*0330*/  DFMA R22, R18, R22, R20 ;  /* 0x000000161216722b */ /* 0x008fe20000000014 */
[----:B------:R-:W2:Y:S01]  /*0340*/  LDG.E.64 R16, desc[UR14][R16.64] ;  /* 0x0000000e10107981 */ /* 0x000ea2000c1e1b00 */
[----:B------:R-:W-:-:S03]  /*0350*/  IMAD.WIDE.U32 R24, R7, 0x8, R10 ;  /* 0x0000000807187825 */ /* 0x000fc600078e000a */
[----:B------:R-:W2:Y:S04]  /*0360*/  LDG.E.64 R20, desc[UR14][R14.64+-0x10] ;  /* 0xfffff00e0e147981 */ /* 0x000ea8000c1e1b00 */
[----:B------:R-:W3:Y:S04]  /*0370*/  LDG.E.64 R24, desc[UR14][R24.64] ;  /* 0x0000000e18187981 */ /* 0x000ee8000c1e1b00 */
[----:B------:R-:W3:Y:S01]  /*0380*/  LDG.E.64 R18, desc[UR14][R14.64+-0x8] ;  /* 0xfffff80e0e127981 */ /* 0x000ee2000c1e1b00 */
[----:B--2---:R-:W-:Y:S01]  /*0390*/  DFMA R20, R20, R16, R22 ;  /* 0x000000101414722b */ /* 0x004fe20000000016 */
[----:B------:R-:W-:-:S02]  /*03a0*/  IMAD.WIDE.U32 R16, R9, 0x8, R10 ;  /* 0x0000000809107825 */ /* 0x000fc400078e000a */
[----:B------:R-:W2:Y:S04]  /*03b0*/  LDG.E.64 R22, desc[UR14][R14.64] ;  /* 0x0000000e0e167981 */ /* 0x000ea8000c1e1b00 */
[----:B------:R-:W2:Y:S01]  /*03c0*/  LDG.E.64 R16, desc[UR14][R16.64] ;  /* 0x0000000e10107981 */ /* 0x000ea2000c1e1b00 */
[----:B---3--:R-:W-:Y:S01]  /*03d0*/  DFMA R24, R18, R24, R20 ;  /* 0x000000181218722b */ /* 0x008fe20000000014 */
[--C-:B------:R-:W-:Y:S02]  /*03e0*/  IMAD.WIDE.U32 R18, R27, 0x8, R10.reuse ;  /* 0x000000081b127825 */ /* 0x100fe400078e000a */
[----:B------:R-:W3:Y:S04]  /*03f0*/  LDG.E.64 R20, desc[UR14][R14.64+0x8] ;  /* 0x0000080e0e147981 */ /* 0x000ee8000c1e1b00 */
[----:B------:R-:W3:Y:S01]  /*0400*/  LDG.E.64 R18, desc[UR14][R18.64] ;  /* 0x0000000e12127981 */ /* 0x000ee2000c1e1b00 */
[----:B--2---:R-:W-:Y:S01]  /*0410*/  DFMA R22, R22, R16, R24 ;  /* 0x000000101616722b */ /* 0x004fe20000000018 */
[----:B------:R-:W-:-:S02]  /*0420*/  IMAD.WIDE.U32 R16, R29, 0x8, R10 ;  /* 0x000000081d107825 */ /* 0x000fc400078e000a */
[----:B------:R-:W2:Y:S04]  /*0430*/  LDG.E.64 R24, desc[UR14][R14.64+0x18] ;  /* 0x0000180e0e187981 */ /* 0x000ea8000c1e1b00 */
[----:B------:R-:W4:Y:S01]  /*0440*/  LDG.E.64 R16, desc[UR14][R16.64] ;  /* 0x0000000e10107981 */ /* 0x000f22000c1e1b00 */
[----:B---3--:R-:W-:-:S03]  /*0450*/  DFMA R18, R20, R18, R22 ;  /* 0x000000121412722b */ /* 0x008fc60000000016 */
[----:B------:R-:W4:Y:S01]  /*0460*/  LDG.E.64 R20, desc[UR14][R14.64+0x10] ;  /* 0x0000100e0e147981 */ /* 0x000f22000c1e1b00 */
[----:B------:R-:W-:-:S06]  /*0470*/  IMAD.WIDE.U32 R22, R4, 0x8, R10 ;  /* 0x0000000804167825 */ /* 0x000fcc00078e000a */
[----:B------:R-:W2:Y:S01]  /*0480*/  LDG.E.64 R22, desc[UR14][R22.64] ;  /* 0x0000000e16167981 */ /* 0x000ea2000c1e1b00 */
[----:B------:R-:W-:-:S04]  /*0490*/  UIADD3 UR6, UPT, UPT, UR6, 0x8, URZ ;  /* 0x0000000806067890 */ /* 0x000fc8000fffe0ff */
[----:B------:R-:W-:Y:S01]  /*04a0*/  UISETP.NE.AND UP0, UPT, UR6, URZ, UPT ;  /* 0x000000ff0600728c */ /* 0x000fe2000bf05270 */
[----:B------:R-:W-:Y:S01]  /*04b0*/  IADD3 R6, P0, PT, R14, 0x40, RZ ;  /* 0x000000400e067810 */ /* 0x000fe20007f1e0ff */
[C---:B------:R-:W-:Y:S01]  /*04c0*/  IMAD.IADD R3, R0.reuse, 0x1, R3 ;  /* 0x0000000100037824 */ /* 0x040fe200078e0203 */
[C---:B------:R-:W-:Y:S01]  /*04d0*/  IADD3 R5, PT, PT, R0.reuse, R5, RZ ;  /* 0x0000000500057210 */ /* 0x040fe20007ffe0ff */
[C---:B------:R-:W-:Y:S01]  /*04e0*/  IMAD.IADD R7, R0.reuse, 0x1, R7 ;  /* 0x0000000100077824 */ /* 0x040fe200078e0207 */
[C---:B------:R-:W-:Y:S01]  /*04f0*/  IADD3 R9, PT, PT, R0.reuse, R9, RZ ;  /* 0x0000000900097210 */ /* 0x040fe20007ffe0ff */
[C---:B------:R-:W-:Y:S01]  /*0500*/  IMAD.IADD R27, R0.reuse, 0x1, R27 ;  /* 0x00000001001b7824 */ /* 0x040fe200078e021b */
[C---:B------:R-:W-:Y:S01]  /*0510*/  IADD3 R29, PT, PT, R0.reuse, R29, RZ ;  /* 0x0000001d001d7210 */ /* 0x040fe20007ffe0ff */
[C---:B------:R-:W-:Y:S02]  /*0520*/  IMAD.IADD R4, R0.reuse, 0x1, R4 ;  /* 0x0000000100047824 */ /* 0x040fe400078e0204 */
[----:B------:R-:W-:Y:S01]  /*0530*/  IMAD.WIDE.U32 R12, R0, 0x8, R12 ;  /* 0x00000008000c7825 */ /* 0x000fe200078e000c */
[----:B----4-:R-:W-:Y:S01]  /*0540*/  DFMA R20, R20, R16, R18 ;  /* 0x000000101414722b */ /* 0x010fe20000000012 */
[----:B------:R-:W-:-:S07]  /*0550*/  IADD3.X R19, PT, PT, RZ, R15, RZ, P0, !PT ;  /* 0x0000000fff137210 */ /* 0x000fce00007fe4ff */
[----:B--2---:R-:W-:Y:S01]  /*0560*/  DFMA R24, R24, R22, R20 ;  /* 0x000000161818722b */ /* 0x004fe20000000014 */
[----:B------:R-:W-:Y:S10]  /*0570*/  BRA.U UP0, `(.L_x_2) ;  /* 0xfffffffd00487547 */ /* 0x000ff4000b83ffff */
[----:B------:R-:W-:-:S07]  /*0580*/  MOV R3, UR12 ;  /* 0x0000000c00037c02 */ /* 0x000fce0008000f00 */
.L_x_1:
[----:B------:R-:W-:-:S09]  /*0590*/  UISETP.NE.AND UP0, UPT, UR11, URZ, UPT ;  /* 0x000000ff0b00728c */ /* 0x000fd2000bf05270 */
[----:B------:R-:W-:Y:S05]  /*05a0*/  BRA.U !UP0, `(.L_x_3) ;  /* 0x00000005081c7547 */ /* 0x000fea000b800000 */
[----:B------:R-:W-:Y:S02]  /*05b0*/  UIADD3 UR6, UPT, UPT, UR11, -0x1, URZ ;  /* 0xffffffff0b067890 */ /* 0x000fe4000fffe0ff */
[----:B------:R-:W-:Y:S02]  /*05c0*/  UISETP.NE.AND UP1, UPT, UR5, URZ, UPT ;  /* 0x000000ff0500728c */ /* 0x000fe4000bf25270 */
[----:B------:R-:W-:-:S09]  /*05d0*/  UISETP.GE.U32.AND UP0, UPT, UR6, 0x3, UPT ;  /* 0x000000030600788c */ /* 0x000fd2000bf06070 */
[----:B------:R-:W-:Y:S05]  /*05e0*/  BRA.U !UP0, `(.L_x_4) ;  /* 0x00000001087c7547 */ /* 0x000fea000b800000 */
[----:B------:R-:W0:Y:S01]  /*05f0*/  LDC R16, c[0x0][0x384] ;  /* 0x0000e100ff107b82 */ /* 0x000e220000000800 */
[C---:B------:R-:W-:Y:S01]  /*0600*/  VIADD R7, R3.reuse, UR9 ;  /* 0x0000000903077c36 */ /* 0x040fe20008000000 */
[----:B------:R-:W-:-:S04]  /*0610*/  IADD3 R8, P0, PT, R3, UR9, RZ ;  /* 0x0000000903087c10 */ /* 0x000fc8000ff1e0ff */
[----:B------:R-:W-:Y:S02]  /*0620*/  IADD3.X R10, PT, PT, RZ, RZ, RZ, P0, !PT ;  /* 0x000000ffff0a7210 */ /* 0x000fe400007fe4ff */
[----:B------:R-:W1:Y:S08]  /*0630*/  LDC.64 R4, c[0x0][0x390] ;  /* 0x0000e400ff047b82 */ /* 0x000e700000000a00 */
[----:B------:R-:W2:Y:S08]  /*0640*/  LDC.64 R14, c[0x0][0x398] ;  /* 0x0000e600ff0e7b82 */ /* 0x000eb00000000a00 */
[----:B------:R-:W3:Y:S01]  /*0650*/  LDC.64 R12, c[0x0][0x390] ;  /* 0x0000e400ff0c7b82 */ /* 0x000ee20000000a00 */
[----:B0-----:R-:W-:-:S04]  /*0660*/  IMAD R9, R3, R16, R2 ;  /* 0x0000001003097224 */ /* 0x001fc800078e0202 */
[----:B------:R-:W-:Y:S02]  /*0670*/  IMAD.IADD R11, R9, 0x1, R16 ;  /* 0x00000001090b7824 */ /* 0x000fe400078e0210 */
[----:B-1----:R-:W-:-:S06]  /*0680*/  IMAD.WIDE.U32 R4, R7, 0x8, R4 ;  /* 0x0000000807047825 */ /* 0x002fcc00078e0004 */
[----:B------:R-:W4:Y:S01]  /*0690*/  LDG.E.64 R4, desc[UR14][R4.64] ;  /* 0x0000000e04047981 */ /* 0x000f22000c1e1b00 */
[----:B--2---:R-:W-:Y:S01]  /*06a0*/  IMAD.WIDE.U32 R6, R9, 0x8, R14 ;  /* 0x0000000809067825 */ /* 0x004fe200078e000e */
[----:B---3--:R-:W-:-:S05]  /*06b0*/  LEA R12, P0, R8, R12, 0x3 ;  /* 0x0000000c080c7211 */ /* 0x008fca00078018ff */
[----:B------:R-:W4:Y:S01]  /*06c0*/  LDG.E.64 R6, desc[UR14][R6.64] ;  /* 0x0000000e06067981 */ /* 0x000f22000c1e1b00 */
[----:B------:R-:W-:Y:S01]  /*06d0*/  LEA.HI.X R13, R8, R13, R10, 0x3, P0 ;  /* 0x0000000d080d7211 */ /* 0x000fe200000f1c0a */
[C---:B------:R-:W-:Y:S01]  /*06e0*/  IMAD.WIDE.U32 R8, R11.reuse, 0x8, R14 ;  /* 0x000000080b087825 */ /* 0x040fe200078e000e */
[----:B------:R-:W-:-:S03]  /*06f0*/  IADD3 R17, PT, PT, R11, R16, RZ ;  /* 0x000000100b117210 */ /* 0x000fc60007ffe0ff */
[----:B------:R-:W2:Y:S02]  /*0700*/  LDG.E.64 R10, desc[UR14][R12.64+0x8] ;  /* 0x0000080e0c0a7981 */ /* 0x000ea4000c1e1b00 */
[C---:B------:R-:W-:Y:S02]  /*0710*/  IMAD.WIDE.U32 R18, R17.reuse, 0x8, R14 ;  /* 0x0000000811127825 */ /* 0x040fe400078e000e */
[----:B------:R-:W2:Y:S02]  /*0720*/  LDG.E.64 R8, desc[UR14][R8.64] ;  /* 0x0000000e08087981 */ /* 0x000ea4000c1e1b00 */
[----:B------:R-:W-:Y:S02]  /*0730*/  IMAD.IADD R21, R17, 0x1, R16 ;  /* 0x0000000111157824 */ /* 0x000fe400078e0210 */
[----:B------:R-:W3:Y:S02]  /*0740*/  LDG.E.64 R16, desc[UR14][R12.64+0x10] ;  /* 0x0000100e0c107981 */ /* 0x000ee4000c1e1b00 */
[----:B------:R-:W-:-:S02]  /*0750*/  IMAD.WIDE.U32 R20, R21, 0x8, R14 ;  /* 0x0000000815147825 */ /* 0x000fc400078e000e */
[----:B------:R-:W3:Y:S04]  /*0760*/  LDG.E.64 R18, desc[UR14][R18.64] ;  /* 0x0000000e12127981 */ /* 0x000ee8000c1e1b00 */
[----:B------:R-:W5:Y:S04]  /*0770*/  LDG.E.64 R14, desc[UR14][R12.64+0x18] ;  /* 0x0000180e0c0e7981 */ /* 0x000f68000c1e1b00 */
[----:B------:R-:W5:Y:S01]  /*0780*/  LDG.E.64 R20, desc[UR14][R20.64] ;  /* 0x0000000e14147981 */ /* 0x000f62000c1e1b00 */
[----:B------:R-:W-:Y:S01]  /*0790*/  IADD3 R3, PT, PT, R3, 0x4, RZ ;  /* 0x0000000403037810 */ /* 0x000fe20007ffe0ff */
[----:B----4-:R-:W-:-:S08]  /*07a0*/  DFMA R4, R4, R6, R24 ;  /* 0x000000060404722b */ /* 0x010fd00000000018 */
[----:B--2---:R-:W-:-:S08]  /*07b0*/  DFMA R4, R10, R8, R4 ;  /* 0x000000080a04722b */ /* 0x004fd00000000004 */
[----:B---3--:R-:W-:-:S08]  /*07c0*/  DFMA R4, R16, R18, R4 ;  /* 0x000000121004722b */ /* 0x008fd00000000004 */
[----:B-----5:R-:W-:-:S11]  /*07d0*/  DFMA R24, R14, R20, R4 ;  /* 0x000000140e18722b */ /* 0x020fd60000000004 */
.L_x_4:
[----:B------:R-:W-:Y:S05]  /*07e0*/  BRA.U !UP1, `(.L_x_3) ;  /* 0x00000001098c7547 */ /* 0x000fea000b800000 */
[----:B------:R-:W-:Y:S02]  /*07f0*/  UISETP.NE.AND UP0, UPT, UR5, 0x1, UPT ;  /* 0x000000010500788c */ /* 0x000fe4000bf05270 */
[----:B------:R-:W-:-:S07]  /*0800*/  ULOP3.LUT UP1, URZ, UR13, 0x1, URZ, 0xc0, !UPT ;  /* 0x000000010dff7892 */ /* 0x000fce000f82c0ff */
[----:B------:R-:W-:Y:S05]  /*0810*/  BRA.U !UP0, `(.L_x_5) ;  /* 0x0000000108547547 */ /* 0x000fea000b800000 */
[----:B------:R-:W0:Y:S01]  /*0820*/  LDC R10, c[0x0][0x384] ;  /* 0x0000e100ff0a7b82 */ /* 0x000e220000000800 */
[C---:B------:R-:W-:Y:S01]  /*0830*/  VIADD R11, R3.reuse, UR9 ;  /* 0x00000009030b7c36 */ /* 0x040fe20008000000 */
[----:B------:R-:W-:-:S06]  /*0840*/  IADD3 R12, P0, PT, R3, UR9, RZ ;  /* 0x00000009030c7c10 */ /* 0x000fcc000ff1e0ff */
[----:B------:R-:W1:Y:S08]  /*0850*/  LDC.64 R8, c[0x0][0x390] ;  /* 0x0000e400ff087b82 */ /* 0x000e700000000a00 */
[----:B------:R-:W2:Y:S08]  /*0860*/  LDC.64 R6, c[0x0][0x398] ;  /* 0x0000e600ff067b82 */ /* 0x000eb00000000a00 */
[----:B------:R-:W3:Y:S01]  /*0870*/  LDC.64 R4, c[0x0][0x390] ;  /* 0x0000e400ff047b82 */ /* 0x000ee20000000a00 */
[----:B0-----:R-:W-:-:S05]  /*0880*/  IMAD R13, R3, R10, R2 ;  /* 0x0000000a030d7224 */ /* 0x001fca00078e0202 */
[----:B------:R-:W-:Y:S01]  /*0890*/  IADD3 R15, PT, PT, R13, R10, RZ ;  /* 0x0000000a0d0f7210 */ /* 0x000fe20007ffe0ff */
[----:B-1----:R-:W-:-:S06]  /*08a0*/  IMAD.WIDE.U32 R8, R11, 0x8, R8 ;  /* 0x000000080b087825 */ /* 0x002fcc00078e0008 */
[----:B------:R-:W4:Y:S01]  /*08b0*/  LDG.E.64 R8, desc[UR14][R8.64] ;  /* 0x0000000e08087981 */ /* 0x000f22000c1e1b00 */
[----:B--2---:R-:W-:-:S04]  /*08c0*/  IMAD.WIDE.U32 R10, R13, 0x8, R6 ;  /* 0x000000080d0a7825 */ /* 0x004fc800078e0006 */
[----:B------:R-:W-:Y:S02]  /*08d0*/  IMAD.X R13, RZ, RZ, RZ, P0 ;  /* 0x000000ffff0d7224 */ /* 0x000fe400000e06ff */
[----:B------:R-:W4:Y:S01]  /*08e0*/  LDG.E.64 R10, desc[UR14][R10.64] ;  /* 0x0000000e0a0a7981 */ /* 0x000f22000c1e1b00 */
[----:B---3--:R-:W-:Y:S01]  /*08f0*/  LEA R4, P0, R12, R4, 0x3 ;  /* 0x000000040c047211 */ /* 0x008fe200078018ff */
[----:B------:R-:W-:-:S03]  /*0900*/  IMAD.WIDE.U32 R6, R15, 0x8, R6 ;  /* 0x000000080f067825 */ /* 0x000fc600078e0006 */
[----:B------:R-:W-:-:S03]  /*0910*/  LEA.HI.X R5, R12, R5, R13, 0x3, P0 ;  /* 0x000000050c057211 */ /* 0x000fc600000f1c0d */
[----:B------:R-:W2:Y:S04]  /*0920*/  LDG.E.64 R6, desc[UR14][R6.64] ;  /* 0x0000000e06067981 */ /* 0x000ea8000c1e1b00 */
[----:B------:R-:W2:Y:S01]  /*0930*/  LDG.E.64 R4, desc[UR14][R4.64+0x8] ;  /* 0x0000080e04047981 */ /* 0x000ea2000c1e1b00 */
[----:B------:R-:W-:Y:S01]  /*0940*/  IADD3 R3, PT, PT, R3, 0x2, RZ ;  /* 0x0000000203037810 */ /* 0x000fe20007ffe0ff */
[----:B----4-:R-:W-:-:S08]  /*0950*/  DFMA R24, R8, R10, R24 ;  /* 0x0000000a0818722b */ /* 0x010fd00000000018 */
[----:B--2---:R-:W-:-:S11]  /*0960*/  DFMA R24, R4, R6, R24 ;  /* 0x000000060418722b */ /* 0x004fd60000000018 */
.L_x_5:
[----:B------:R-:W-:Y:S05]  /*0970*/  BRA.U !UP1, `(.L_x_3) ;  /* 0x0000000109287547 */ /* 0x000fea000b800000 */
[----:B------:R-:W0:Y:S01]  /*0980*/  LDC R8, c[0x0][0x384] ;  /* 0x0000e100ff087b82 */ /* 0x000e220000000800 */
[----:B------:R-:W-:-:S07]  /*0990*/  VIADD R9, R3, UR9 ;  /* 0x0000000903097c36 */ /* 0x000fce0008000000 */
[----:B------:R-:W1:Y:S08]  /*09a0*/  LDC.64 R4, c[0x0][0x390] ;  /* 0x0000e400ff047b82 */ /* 0x000e700000000a00 */
[----:B------:R-:W2:Y:S01]  /*09b0*/  LDC.64 R6, c[0x0][0x398] ;  /* 0x0000e600ff067b82 */ /* 0x000ea20000000a00 */
[----:B0-----:R-:W-:Y:S02]  /*09c0*/  IMAD R3, R3, R8, R2 ;  /* 0x0000000803037224 */ /* 0x001fe400078e0202 */
[----:B-1----:R-:W-:-:S06]  /*09d0*/  IMAD.WIDE.U32 R4, R9, 0x8, R4 ;  /* 0x0000000809047825 */ /* 0x002fcc00078e0004 */
[----:B------:R-:W3:Y:S01]  /*09e0*/  LDG.E.64 R4, desc[UR14][R4.64] ;  /* 0x0000000e04047981 */ /* 0x000ee2000c1e1b00 */
[----:B--2---:R-:W-:-:S06]  /*09f0*/  IMAD.WIDE.U32 R6, R3, 0x8, R6 ;  /* 0x0000000803067825 */ /* 0x004fcc00078e0006 */
[----:B------:R-:W3:Y:S02]  /*0a00*/  LDG.E.64 R6, desc[UR14][R6.64] ;  /* 0x0000000e06067981 */ /* 0x000ee4000c1e1b00 */
[----:B---3--:R-:W-:-:S11]  /*0a10*/  DFMA R24, R4, R6, R24 ;  /* 0x000000060418722b */ /* 0x008fd60000000018 */
.L_x_3:
[----:B------:R-:W0:Y:S08]  /*0a20*/  LDC R7, c[0x0][0x384] ;  /* 0x0000e100ff077b82 */ /* 0x000e300000000800 */
[----:B------:R-:W1:Y:S01]  /*0a30*/  LDC.64 R4, c[0x0][0x3a0] ;  /* 0x0000e800ff047b82 */ /* 0x000e620000000a00 */
[----:B0-----:R-:W-:Y:S01]  /*0a40*/  IMAD R3, R7, UR4, R2 ;  /* 0x0000000407037c24 */ /* 0x001fe2000f8e0202 */
[----:B------:R-:W-:-:S04]  /*0a50*/  IADD3 R2, PT, PT, R2, 0x1, RZ ;  /* 0x0000000102027810 */ /* 0x000fc80007ffe0ff */
[----:B------:R-:W-:Y:S01]  /*0a60*/  ISETP.NE.AND P0, PT, R2, R7, PT ;  /* 0x000000070200720c */ /* 0x000fe20003f05270 */
[----:B-1----:R-:W-:-:S05]  /*0a70*/  IMAD.WIDE.U32 R4, R3, 0x8, R4 ;  /* 0x0000000803047825 */ /* 0x002fca00078e0004 */
[----:B------:R0:W-:Y:S07]  /*0a80*/  STG.E.64 desc[UR14][R4.64], R24 ;  /* 0x0000001804007986 */ /* 0x0001ee000c101b0e */
[----:B------:R-:W-:Y:S05]  /*0a90*/  @P0 BRA `(.L_x_6) ;  /* 0xfffffff400b40947 */ /* 0x000fea000383ffff */
[----:B------:R-:W1:Y:S01]  /*0aa0*/  LDC R2, c[0x0][0x380] ;  /* 0x0000e000ff027b82 */ /* 0x000e620000000800 */
[----:B------:R-:W-:-:S06]  /*0ab0*/  UIADD3 UR4, UPT, UPT, UR4, 0x1, URZ ;  /* 0x0000000104047890 */ /* 0x000fcc000fffe0ff */
[----:B-1----:R-:W-:-:S13]  /*0ac0*/  ISETP.NE.AND P0, PT, R2, UR4, PT ;  /* 0x0000000402007c0c */ /* 0x002fda000bf05270 */
[----:B------:R-:W-:Y:S05]  /*0ad0*/  @!P0 EXIT ;  /* 0x000000000000894d */ /* 0x000fea0003800000 */
[----:B------:R-:W-:Y:S05]  /*0ae0*/  BRA `(.L_x_7) ;  /* 0xfffffff400807947 */ /* 0x000fea000383ffff */
.L_x_0:
[C---:B------:R-:W-:Y:S01]  /*0af0*/  LOP3.LUT R11, R3.reuse, 0x7, RZ, 0xc0, !PT ;  /* 0x00000007030b7812 */ /* 0x040fe200078ec0ff */
[----:B------:R-:W-:Y:S01]  /*0b00*/  UMOV UR4, URZ ;  /* 0x000000ff00047c82 */ /* 0x000fe20008000000 */
[----:B------:R-:W-:-:S03]  /*0b10*/  LOP3.LUT R10, R3, 0x3, RZ, 0xc0, !PT ;  /* 0x00000003030a7812 */ /* 0x000fc600078ec0ff */
[----:B------:R-:W-:-:S05]  /*0b20*/  VIADD R0, R11, 0xffffffff ;  /* 0xffffffff0b007836 */ /* 0x000fca0000000000 */
[----:B------:R-:W-:Y:S02]  /*0b30*/  ISETP.GE.U32.AND P1, PT, R0, 0x3, PT ;  /* 0x000000030000780c */ /* 0x000fe40003f26070 */
[----:B------:R-:W-:-:S11]  /*0b40*/  LOP3.LUT R0, R3, 0x7ffffff8, RZ, 0xc0, !PT ;  /* 0x7ffffff803007812 */ /* 0x000fd600078ec0ff */
.L_x_13:
[----:B0-----:R-:W0:Y:S01]  /*0b50*/  LDC.64 R8, c[0x0][0x380] ;  /* 0x0000e000ff087b82 */ /* 0x001e220000000a00 */
[----:B--2---:R-:W-:Y:S01]  /*0b60*/  HFMA2 R3, -RZ, RZ, 0, 0 ;  /* 0x00000000ff037431 */ /* 0x004fe200000001ff */
[C---:B0-----:R-:W-:Y:S01]  /*0b70*/  ISETP.GE.U32.AND P2, PT, R9.reuse, 0x8, PT ;  /* 0x000000080900780c */ /* 0x041fe20003f46070 */
[----:B------:R-:W-:Y:S01]  /*0b80*/  IMAD R2, R9, UR4, RZ ;  /* 0x0000000409027c24 */ /* 0x000fe2000f8e02ff */
[----:B------:R-:W-:-:S06]  /*0b90*/  UIADD3 UR4, UPT, UPT, UR4, 0x1, URZ ;  /* 0x0000000104047890 */ /* 0x000fcc000fffe0ff */
[----:B------:R-:W-:-:S05]  /*0ba0*/  ISETP.NE.AND P0, PT, R8, UR4, PT ;  /* 0x0000000408007c0c */ /* 0x000fca000bf05270 */
[----:B-1-3--:R-:W-:Y:S08]  /*0bb0*/  @!P2 BRA `(.L_x_8) ;  /* 0x000000000040a947 */ /* 0x00aff00003800000 */
[----:B------:R-:W0:Y:S01]  /*0bc0*/  LDC.64 R6, c[0x0][0x3a0] ;  /* 0x0000e800ff067b82 */ /* 0x000e220000000a00 */
[----:B------:R-:W-:-:S05]  /*0bd0*/  UMOV UR5, URZ ;  /* 0x000000ff00057c82 */ /* 0x000fca0008000000 */
.L_x_9:
[----:B-1----:R-:W-:Y:S01]  /*0be0*/  VIADD R5, R2, UR5 ;  /* 0x0000000502057c36 */ /* 0x002fe20008000000 */
[----:B------:R-:W-:-:S03]  /*0bf0*/  UIADD3 UR5, UPT, UPT, UR5, 0x8, URZ ;  /* 0x0000000805057890 */ /* 0x000fc6000fffe0ff */
[----:B0-----:R-:W-:-:S03]  /*0c00*/  IMAD.WIDE.U32 R4, R5, 0x8, R6 ;  /* 0x0000000805047825 */ /* 0x001fc600078e0006 */
[----:B------:R-:W-:Y:S02]  /*0c10*/  ISETP.NE.AND P2, PT, R0, UR5, PT ;  /* 0x0000000500007c0c */ /* 0x000fe4000bf45270 */
[----:B------:R1:W-:Y:S04]  /*0c20*/  STG.E.64 desc[UR14][R4.64], RZ ;  /* 0x000000ff04007986 */ /* 0x0003e8000c101b0e */
[----:B------:R1:W-:Y:S04]  /*0c30*/  STG.E.64 desc[UR14][R4.64+0x8], RZ ;  /* 0x000008ff04007986 */ /* 0x0003e8000c101b0e */
[----:B------:R1:W-:Y:S04]  /*0c40*/  STG.E.64 desc[UR14][R4.64+0x10], RZ ;  /* 0x000010ff04007986 */ /* 0x0003e8000c101b0e */
[----:B------:R1:W-:Y:S04]  /*0c50*/  STG.E.64 desc[UR14][R4.64+0x18], RZ ;  /* 0x000018ff04007986 */ /* 0x0003e8000c101b0e */
[----:B------:R1:W-:Y:S04]  /*0c60*/  STG.E.64 desc[UR14][R4.64+0x20], RZ ;  /* 0x000020ff04007986 */ /* 0x0003e8000c101b0e */
[----:B------:R1:W-:Y:S04]  /*0c70*/  STG.E.64 desc[UR14][R4.64+0x28], RZ ;  /* 0x000028ff04007986 */ /* 0x0003e8000c101b0e */
[----:B------:R1:W-:Y:S04]  /*0c80*/  STG.E.64 desc[UR14][R4.64+0x30], RZ ;  /* 0x000030ff04007986 */ /* 0x0003e8000c101b0e */
[----:B------:R1:W-:Y:S01]  /*0c90*/  STG.E.64 desc[UR14][R4.64+0x38], RZ ;  /* 0x000038ff04007986 */ /* 0x0003e2000c101b0e */
[----:B------:R-:W-:Y:S05]  /*0ca0*/  @P2 BRA `(.L_x_9) ;  /* 0xfffffffc00cc2947 */ /* 0x000fea000383ffff */
[----:B------:R-:W-:-:S07]  /*0cb0*/  MOV R3, R0 ;  /* 0x0000000000037202 */ /* 0x000fce0000000f00 */
.L_x_8:
[----:B------:R-:W-:-:S13]  /*0cc0*/  ISETP.NE.AND P2, PT, R11, RZ, PT ;  /* 0x000000ff0b00720c */ /* 0x000fda0003f45270 */
[----:B------:R-:W-:Y:S05]  /*0cd0*/  @!P2 BRA `(.L_x_10) ;  /* 0x000000000088a947 */ /* 0x000fea0003800000 */
[----:B------:R-:W-:Y:S01]  /*0ce0*/  ISETP.NE.AND P2, PT, R10, RZ, PT ;  /* 0x000000ff0a00720c */ /* 0x000fe20003f45270 */
[----:B------:R-:W-:-:S12]  /*0cf0*/  @!P1 BRA `(.L_x_11) ;  /* 0x0000000000349947 */ /* 0x000fd80003800000 */
[----:B------:R-:W0:Y:S01]  /*0d00*/  LDC.64 R14, c[0x0][0x3a0] ;  /* 0x0000e800ff0e7b82 */ /* 0x000e220000000a00 */
[CC--:B------:R-:W-:Y:S02]  /*0d10*/  IADD3 R8, P3, PT, R2.reuse, R3.reuse, RZ ;  /* 0x0000000302087210 */ /* 0x0c0fe40007f7e0ff */
[----:B------:R-:W-:Y:S02]  /*0d20*/  IADD3 R7, PT, PT, R2, R3, RZ ;  /* 0x0000000302077210 */ /* 0x000fe40007ffe0ff */
[----:B------:R-:W-:Y:S01]  /*0d30*/  IADD3 R3, PT, PT, R3, 0x4, RZ ;  /* 0x0000000403037810 */ /* 0x000fe20007ffe0ff */
[----:B------:R-:W-:Y:S02]  /*0d40*/  IMAD.X R12, RZ, RZ, RZ, P3 ;  /* 0x000000ffff0c7224 */ /* 0x000fe400018e06ff */
[----:B-1----:R-:W1:Y:S01]  /*0d50*/  LDC.64 R4, c[0x0][0x3a0] ;  /* 0x0000e800ff047b82 */ /* 0x002e620000000a00 */
[----:B0-----:R-:W-:Y:S01]  /*0d60*/  LEA R6, P3, R8, R14, 0x3 ;  /* 0x0000000e08067211 */ /* 0x001fe200078618ff */
[----:B-1----:R-:W-:-:S03]  /*0d70*/  IMAD.WIDE.U32 R4, R7, 0x8, R4 ;  /* 0x0000000807047825 */ /* 0x002fc600078e0004 */
[----:B------:R-:W-:Y:S02]  /*0d80*/  LEA.HI.X R7, R8, R15, R12, 0x3, P3 ;  /* 0x0000000f08077211 */ /* 0x000fe400018f1c0c */
[----:B------:R0:W-:Y:S04]  /*0d90*/  STG.E.64 desc[UR14][R4.64], RZ ;  /* 0x000000ff04007986 */ /* 0x0001e8000c101b0e */
[----:B------:R0:W-:Y:S04]  /*0da0*/  STG.E.64 desc[UR14][R6.64+0x8], RZ ;  /* 0x000008ff06007986 */ /* 0x0001e8000c101b0e */
[----:B------:R0:W-:Y:S04]  /*0db0*/  STG.E.64 desc[UR14][R6.64+0x10], RZ ;  /* 0x000010ff06007986 */ /* 0x0001e8000c101b0e */
[----:B------:R0:W-:Y:S02]  /*0dc0*/  STG.E.64 desc[UR14][R6.64+0x18], RZ ;  /* 0x000018ff06007986 */ /* 0x0001e4000c101b0e */
.L_x_11:
[----:B------:R-:W-:Y:S05]  /*0dd0*/  @!P2 BRA `(.L_x_10) ;  /* 0x000000000048a947 */ /* 0x000fea0003800000 */
[----:B------:R-:W-:Y:S02]  /*0de0*/  LOP3.LUT P2, RZ, R9, 0x1, RZ, 0xc0, !PT ;  /* 0x0000000109ff7812 */ /* 0x000fe4000784c0ff */
[----:B------:R-:W-:-:S11]  /*0df0*/  ISETP.NE.AND P3, PT, R10, 0x1, PT ;  /* 0x000000010a00780c */ /* 0x000fd60003f65270 */
[----:B------:R-:W2:Y:S02]  /*0e00*/  @P2 LDC.64 R8, c[0x0][0x3a0] ;  /* 0x0000e800ff082b82 */ /* 0x000ea40000000a00 */
[----:B------:R-:W-:Y:S05]  /*0e10*/  @!P3 BRA `(.L_x_12) ;  /* 0x00000000002cb947 */ /* 0x000fea0003800000 */
[----:B------:R-:W3:Y:S01]  /*0e20*/  LDC.64 R14, c[0x0][0x3a0] ;  /* 0x0000e800ff0e7b82 */ /* 0x000ee20000000a00 */
[CC--:B------:R-:W-:Y:S02]  /*0e30*/  IADD3 R12, P3, PT, R2.reuse, R3.reuse, RZ ;  /* 0x00000003020c7210 */ /* 0x0c0fe40007f7e0ff */
[----:B0-----:R-:W-:Y:S02]  /*0e40*/  IADD3 R7, PT, PT, R2, R3, RZ ;  /* 0x0000000302077210 */ /* 0x001fe40007ffe0ff */
[----:B------:R-:W-:Y:S01]  /*0e50*/  IADD3 R3, PT, PT, R3, 0x2, RZ ;  /* 0x0000000203037810 */ /* 0x000fe20007ffe0ff */
[----:B------:R-:W-:Y:S02]  /*0e60*/  IMAD.X R13, RZ, RZ, RZ, P3 ;  /* 0x000000ffff0d7224 */ /* 0x000fe400018e06ff */
[----:B-1----:R-:W0:Y:S01]  /*0e70*/  LDC.64 R4, c[0x0][0x3a0] ;  /* 0x0000e800ff047b82 */ /* 0x002e220000000a00 */
[----:B---3--:R-:W-:Y:S01]  /*0e80*/  LEA R6, P3, R12, R14, 0x3 ;  /* 0x0000000e0c067211 */ /* 0x008fe200078618ff */
[----:B0-----:R-:W-:-:S03]  /*0e90*/  IMAD.WIDE.U32 R4, R7, 0x8, R4 ;  /* 0x0000000807047825 */ /* 0x001fc600078e0004 */
[----:B------:R-:W-:Y:S02]  /*0ea0*/  LEA.HI.X R7, R12, R15, R13, 0x3, P3 ;  /* 0x0000000f0c077211 */ /* 0x000fe400018f1c0d */
[----:B------:R3:W-:Y:S04]  /*0eb0*/  STG.E.64 desc[UR14][R4.64], RZ ;  /* 0x000000ff04007986 */ /* 0x0007e8000c101b0e */
[----:B------:R3:W-:Y:S03]  /*0ec0*/  STG.E.64 desc[UR14][R6.64+0x8], RZ ;  /* 0x000008ff06007986 */ /* 0x0007e6000c101b0e */
.L_x_12:
[----:B------:R-:W-:-:S05]  /*0ed0*/  @P2 IADD3 R3, PT, PT, R2, R3, RZ ;  /* 0x0000000302032210 */ /* 0x000fca0007ffe0ff */
[----:B--2---:R-:W-:-:S05]  /*0ee0*/  @P2 IMAD.WIDE.U32 R2, R3, 0x8, R8 ;  /* 0x0000000803022825 */ /* 0x004fca00078e0008 */
[----:B------:R2:W-:Y:S02]  /*0ef0*/  @P2 STG.E.64 desc[UR14][R2.64], RZ ;  /* 0x000000ff02002986 */ /* 0x0005e4000c101b0e */
.L_x_10:
[----:B------:R-:W-:Y:S05]  /*0f00*/  @P0 BRA `(.L_x_13) ;  /* 0xfffffffc00100947 */ /* 0x000fea000383ffff */
[----:B------:R-:W-:Y:S05]  /*0f10*/  EXIT ;  /* 0x000000000000794d */ /* 0x000fea0003800000 */
.L_x_14:
[----:B------:R-:W-:-:S00]  /*0f20*/  BRA `(.L_x_14) ;  /* 0xfffffffc00fc7947 */ /* 0x000fc0000383ffff */
[----:B------:R-:W-:-:S00]  /*0f30*/  NOP ;  /* 0x0000000000007918 */ /* 0x000fc00000000000 */
        /* <DEDUP_REMOVED lines=12> */
.L_x_15:


//--------------------- .nv.shared.reserved.0     --------------------------
	.section	.nv.shared.reserved.0,"aw",@nobits
	.weak		__nv_reservedSMEM_offset_0_alias
	.size		__nv_reservedSMEM_offset_0_alias, 0, 64
	.other		__nv_reservedSMEM_offset_0_alias,@"STO_CUDA_RESERVED_SHARED STV_DEFAULT"
__nv_reservedSMEM_offset_0_alias:
	.zero		0
	.zero		64


//--------------------- .nv.constant0._Z6d_gpu1iiiPdS_S_ --------------------------
	.section	.nv.constant0._Z6d_gpu1iiiPdS_S_,"a",@progbits
	.sectionflags	@""
	.align	4
.nv.constant0._Z6d_gpu1iiiPdS_S_:
	.zero		936


//--------------------- SYMBOLS --------------------------

	.type		.nv.reservedSmem.offset0,@object
	.size		.nv.reservedSmem.offset0,0x4
